//
// Generated by NVIDIA NVVM Compiler
//
// Compiler Build ID: CL-36424714
// Cuda compilation tools, release 13.0, V13.0.88
// Based on NVVM 20.0.0
//

.version 9.0
.target sm_100
.address_size 64

	// .globl	_Z6kernelP6SpherePh

.visible .entry _Z6kernelP6SpherePh(
	.param .u64 .ptr .align 1 _Z6kernelP6SpherePh_param_0,
	.param .u64 .ptr .align 1 _Z6kernelP6SpherePh_param_1
)
{
	.reg .pred 	%p<10>;
	.reg .b16 	%rs<2>;
	.reg .b32 	%r<21>;
	.reg .b32 	%f<159>;
	.reg .b64 	%rd<11>;

	ld.param.u64 	%rd5, [_Z6kernelP6SpherePh_param_0];
	ld.param.u64 	%rd4, [_Z6kernelP6SpherePh_param_1];
	cvta.to.global.u64 	%rd6, %rd5;
	mov.u32 	%r6, %ctaid.x;
	mov.u32 	%r7, %ntid.x;
	mov.u32 	%r8, %tid.x;
	mad.lo.s32 	%r1, %r6, %r7, %r8;
	mov.u32 	%r9, %ctaid.y;
	mov.u32 	%r10, %ntid.y;
	mov.u32 	%r11, %tid.y;
	mad.lo.s32 	%r2, %r9, %r10, %r11;
	add.s32 	%r12, %r1, -1024;
	cvt.rn.f32.s32 	%f1, %r12;
	add.s32 	%r13, %r2, -1024;
	cvt.rn.f32.s32 	%f2, %r13;
	add.s64 	%rd10, %rd6, 80;
	mov.f32 	%f139, 0f00000000;
	mov.f32 	%f140, 0fD09502F9;
	mov.b32 	%r20, 0;
	mov.f32 	%f138, %f139;
	mov.f32 	%f137, %f139;
$L__BB0_1:
	ld.global.v2.f32 	{%f68, %f69}, [%rd10+-64];
	sub.f32 	%f70, %f1, %f68;
	sub.f32 	%f71, %f2, %f69;
	mul.f32 	%f8, %f70, %f70;
	mul.f32 	%f9, %f71, %f71;
	add.f32 	%f72, %f8, %f9;
	ld.global.f32 	%f73, [%rd10+-68];
	mul.f32 	%f10, %f73, %f73;
	setp.geu.f32 	%p1, %f72, %f10;
	mov.f32 	%f136, 0fD09502F9;
	@%p1 bra 	$L__BB0_3;
	sub.f32 	%f74, %f10, %f8;
	sub.f32 	%f75, %f74, %f9;
	sqrt.rn.f32 	%f76, %f75;
	sqrt.rn.f32 	%f77, %f10;
	div.rn.f32 	%f135, %f76, %f77;
	ld.global.f32 	%f78, [%rd10+-56];
	add.f32 	%f136, %f76, %f78;
$L__BB0_3:
	setp.leu.f32 	%p2, %f136, %f140;
	@%p2 bra 	$L__BB0_5;
	ld.global.v2.f32 	{%f79, %f80}, [%rd10+-80];
	mul.f32 	%f137, %f135, %f79;
	ld.global.f32 	%f81, [%rd10+-72];
	mul.f32 	%f138, %f135, %f81;
	mul.f32 	%f139, %f135, %f80;
	mov.f32 	%f140, %f136;
$L__BB0_5:
	ld.global.v2.f32 	{%f83, %f84}, [%rd10+-24];
	sub.f32 	%f85, %f1, %f83;
	sub.f32 	%f86, %f2, %f84;
	mul.f32 	%f22, %f85, %f85;
	mul.f32 	%f23, %f86, %f86;
	add.f32 	%f87, %f22, %f23;
	ld.global.f32 	%f88, [%rd10+-28];
	mul.f32 	%f24, %f88, %f88;
	setp.geu.f32 	%p3, %f87, %f24;
	mov.f32 	%f142, 0fD09502F9;
	@%p3 bra 	$L__BB0_7;
	sub.f32 	%f89, %f24, %f22;
	sub.f32 	%f90, %f89, %f23;
	sqrt.rn.f32 	%f91, %f90;
	sqrt.rn.f32 	%f92, %f24;
	div.rn.f32 	%f135, %f91, %f92;
	ld.global.f32 	%f93, [%rd10+-16];
	add.f32 	%f142, %f91, %f93;
$L__BB0_7:
	setp.leu.f32 	%p4, %f142, %f140;
	@%p4 bra 	$L__BB0_9;
	ld.global.v2.f32 	{%f94, %f95}, [%rd10+-40];
	mul.f32 	%f137, %f135, %f94;
	ld.global.f32 	%f96, [%rd10+-32];
	mul.f32 	%f138, %f135, %f96;
	mul.f32 	%f139, %f135, %f95;
	mov.f32 	%f140, %f142;
$L__BB0_9:
	ld.global.v2.f32 	{%f98, %f99}, [%rd10+16];
	sub.f32 	%f100, %f1, %f98;
	sub.f32 	%f101, %f2, %f99;
	mul.f32 	%f36, %f100, %f100;
	mul.f32 	%f37, %f101, %f101;
	add.f32 	%f102, %f36, %f37;
	ld.global.f32 	%f103, [%rd10+12];
	mul.f32 	%f38, %f103, %f103;
	setp.geu.f32 	%p5, %f102, %f38;
	mov.f32 	%f148, 0fD09502F9;
	@%p5 bra 	$L__BB0_11;
	sub.f32 	%f104, %f38, %f36;
	sub.f32 	%f105, %f104, %f37;
	sqrt.rn.f32 	%f106, %f105;
	sqrt.rn.f32 	%f107, %f38;
	div.rn.f32 	%f135, %f106, %f107;
	ld.global.f32 	%f108, [%rd10+24];
	add.f32 	%f148, %f106, %f108;
$L__BB0_11:
	setp.leu.f32 	%p6, %f148, %f140;
	@%p6 bra 	$L__BB0_13;
	ld.global.v2.f32 	{%f109, %f110}, [%rd10];
	mul.f32 	%f137, %f135, %f109;
	ld.global.f32 	%f111, [%rd10+8];
	mul.f32 	%f138, %f135, %f111;
	mul.f32 	%f139, %f135, %f110;
	mov.f32 	%f140, %f148;
$L__BB0_13:
	ld.global.v2.f32 	{%f113, %f114}, [%rd10+56];
	sub.f32 	%f115, %f1, %f113;
	sub.f32 	%f116, %f2, %f114;
	mul.f32 	%f50, %f115, %f115;
	mul.f32 	%f51, %f116, %f116;
	add.f32 	%f117, %f50, %f51;
	ld.global.f32 	%f118, [%rd10+52];
	mul.f32 	%f52, %f118, %f118;
	setp.geu.f32 	%p7, %f117, %f52;
	mov.f32 	%f154, 0fD09502F9;
	@%p7 bra 	$L__BB0_15;
	sub.f32 	%f119, %f52, %f50;
	sub.f32 	%f120, %f119, %f51;
	sqrt.rn.f32 	%f121, %f120;
	sqrt.rn.f32 	%f122, %f52;
	div.rn.f32 	%f135, %f121, %f122;
	ld.global.f32 	%f123, [%rd10+64];
	add.f32 	%f154, %f121, %f123;
$L__BB0_15:
	setp.leu.f32 	%p8, %f154, %f140;
	@%p8 bra 	$L__BB0_17;
	ld.global.v2.f32 	{%f124, %f125}, [%rd10+40];
	mul.f32 	%f137, %f135, %f124;
	ld.global.f32 	%f126, [%rd10+48];
	mul.f32 	%f138, %f135, %f126;
	mul.f32 	%f139, %f135, %f125;
	mov.f32 	%f140, %f154;
$L__BB0_17:
	add.s32 	%r20, %r20, 4;
	add.s64 	%rd10, %rd10, 160;
	setp.ne.s32 	%p9, %r20, 20;
	@%p9 bra 	$L__BB0_1;
	cvta.to.global.u64 	%rd7, %rd4;
	mul.f32 	%f127, %f137, 0f437F0000;
	cvt.rzi.s32.f32 	%r14, %f127;
	shl.b32 	%r15, %r2, 13;
	shl.b32 	%r16, %r1, 2;
	add.s32 	%r17, %r15, %r16;
	cvt.s64.s32 	%rd8, %r17;
	add.s64 	%rd9, %rd7, %rd8;
	st.global.u8 	[%rd9], %r14;
	mul.f32 	%f128, %f138, 0f437F0000;
	cvt.rzi.s32.f32 	%r18, %f128;
	st.global.u8 	[%rd9+1], %r18;
	mul.f32 	%f129, %f139, 0f437F0000;
	cvt.rzi.s32.f32 	%r19, %f129;
	st.global.u8 	[%rd9+2], %r19;
	mov.b16 	%rs1, 255;
	st.global.u8 	[%rd9+3], %rs1;
	ret;

}


// ===== COMPILED SASS (sm_100) =====

	.target	sm_100

	.elftype	@"ET_EXEC"


//--------------------- .note.nv.tkinfo           --------------------------
	.section	.note.nv.tkinfo,"",@"SHT_NOTE"
	.sectionflags	@"SHF_NOTE_NV_TKINFO"
	.tkinfo
        /*0018*/ 	.word	0x00000002
        /*0030*/ 	.string	""
        /*0030*/ 	.string	"ptxas"
        /*0030*/ 	.string	"Cuda compilation tools, release 13.0, V13.0.88"
        /*0030*/ 	.string	"Build cuda_13.0.r13.0/compiler.36424714_0"
        /*0030*/ 	.string	"-arch sm_100 -m 64 "



//--------------------- .note.nv.cuinfo           --------------------------
	.section	.note.nv.cuinfo,"",@"SHT_NOTE"
	.sectionflags	@"SHF_NOTE_NV_CUINFO"
        /*0018*/ 	.short	0x0002
        /*001a*/ 	.short	0x0064
        /*001c*/ 	.short	0x0082
	.zero		2


//--------------------- .nv.info                  --------------------------
	.section	.nv.info,"",@"SHT_CUDA_INFO"
	.align	4


	//----- nvinfo : EIATTR_REGCOUNT
	.align		4
        /*0000*/ 	.byte	0x04, 0x2f
        /*0002*/ 	.short	(.L_1 - .L_0)
	.align		4
.L_0:
        /*0004*/ 	.word	index@(_Z6kernelP6SpherePh)
        /*0008*/ 	.word	0x00000018


	//----- nvinfo : EIATTR_FRAME_SIZE
	.align		4
.L_1:
        /*000c*/ 	.byte	0x04, 0x11
        /*000e*/ 	.short	(.L_3 - .L_2)
	.align		4
.L_2:
        /*0010*/ 	.word	index@($__internal_1_$__cuda_sm3x_div_rn_noftz_f32_slowpath)
        /*0014*/ 	.word	0x00000000


	//----- nvinfo : EIATTR_FRAME_SIZE
	.align		4
.L_3:
        /*0018*/ 	.byte	0x04, 0x11
        /*001a*/ 	.short	(.L_5 - .L_4)
	.align		4
.L_4:
        /*001c*/ 	.word	index@($__internal_0_$__cuda_sm20_sqrt_rn_f32_slowpath)
        /*0020*/ 	.word	0x00000000


	//----- nvinfo : EIATTR_FRAME_SIZE
	.align		4
.L_5:
        /*0024*/ 	.byte	0x04, 0x11
        /*0026*/ 	.short	(.L_7 - .L_6)
	.align		4
.L_6:
        /*0028*/ 	.word	index@(_Z6kernelP6SpherePh)
        /*002c*/ 	.word	0x00000000


	//----- nvinfo : EIATTR_MIN_STACK_SIZE
	.align		4
.L_7:
        /*0030*/ 	.byte	0x04, 0x12
        /*0032*/ 	.short	(.L_9 - .L_8)
	.align		4
.L_8:
        /*0034*/ 	.word	index@(_Z6kernelP6SpherePh)
        /*0038*/ 	.word	0x00000000
.L_9:


//--------------------- .nv.compat                --------------------------
	.section	.nv.compat,"",@"SHT_CUDA_COMPAT_INFO"
	.align	4
        /*0000*/ 	.byte	0x02, 0x09, 0x00, 0x00, 0x02, 0x02, 0x01, 0x00, 0x02, 0x05, 0x05, 0x00, 0x03, 0x07, 0x01, 0x01
        /*0010*/ 	.byte	0x02, 0x03, 0x00, 0x00, 0x02, 0x06, 0x01, 0x00, 0x04, 0x0b, 0x08, 0x00, 0x01, 0x00, 0x00, 0x00
        /*0020*/ 	.byte	0x00, 0x00, 0x00, 0x00


//--------------------- .nv.info._Z6kernelP6SpherePh --------------------------
	.section	.nv.info._Z6kernelP6SpherePh,"",@"SHT_CUDA_INFO"
	.sectionflags	@""
	.align	4


	//----- nvinfo : EIATTR_CUDA_API_VERSION
	.align		4
        /*0000*/ 	.byte	0x04, 0x37
        /*0002*/ 	.short	(.L_11 - .L_10)
.L_10:
        /*0004*/ 	.word	0x00000082


	//----- nvinfo : EIATTR_KPARAM_INFO
	.align		4
.L_11:
        /*0008*/ 	.byte	0x04, 0x17
        /*000a*/ 	.short	(.L_13 - .L_12)
.L_12:
        /*000c*/ 	.word	0x00000000
        /*0010*/ 	.short	0x0001
        /*0012*/ 	.short	0x0008
        /*0014*/ 	.byte	0x00, 0xf5, 0x21, 0x00


	//----- nvinfo : EIATTR_KPARAM_INFO
	.align		4
.L_13:
        /*0018*/ 	.byte	0x04, 0x17
        /*001a*/ 	.short	(.L_15 - .L_14)
.L_14:
        /*001c*/ 	.word	0x00000000
        /*0020*/ 	.short	0x0000
        /*0022*/ 	.short	0x0000
        /*0024*/ 	.byte	0x00, 0xf5, 0x21, 0x00


	//----- nvinfo : EIATTR_SPARSE_MMA_MASK
	.align		4
.L_15:
        /*0028*/ 	.byte	0x03, 0x50
        /*002a*/ 	.short	0x0000


	//----- nvinfo : EIATTR_MAXREG_COUNT
	.align		4
        /*002c*/ 	.byte	0x03, 0x1b
        /*002e*/ 	.short	0x00ff


	//----- nvinfo : EIATTR_MERCURY_ISA_VERSION
	.align		4
        /*0030*/ 	.byte	0x03, 0x5f
        /*0032*/ 	.short	0x0101


	//----- nvinfo : EIATTR_VRC_CTA_INIT_COUNT
	.align		4
        /*0034*/ 	.byte	0x02, 0x4a
	.zero		1
	.zero		1


	//----- nvinfo : EIATTR_EXIT_INSTR_OFFSETS
	.align		4
        /*0038*/ 	.byte	0x04, 0x1c
        /*003a*/ 	.short	(.L_17 - .L_16)


	//   ....[0]....
.L_16:
        /*003c*/ 	.word	0x00001380


	//----- nvinfo : EIATTR_CRS_STACK_SIZE
	.align		4
.L_17:
        /*0040*/ 	.byte	0x04, 0x1e
        /*0042*/ 	.short	(.L_19 - .L_18)
.L_18:
        /*0044*/ 	.word	0x00000000


	//----- nvinfo : EIATTR_CBANK_PARAM_SIZE
	.align		4
.L_19:
        /*0048*/ 	.byte	0x03, 0x19
        /*004a*/ 	.short	0x0010


	//----- nvinfo : EIATTR_PARAM_CBANK
	.align		4
        /*004c*/ 	.byte	0x04, 0x0a
        /*004e*/ 	.short	(.L_21 - .L_20)
	.align		4
.L_20:
        /*0050*/ 	.word	index@(.nv.constant0._Z6kernelP6SpherePh)
        /*0054*/ 	.short	0x0380
        /*0056*/ 	.short	0x0010


	//----- nvinfo : EIATTR_SW_WAR
	.align		4
.L_21:
        /*0058*/ 	.byte	0x04, 0x36
        /*005a*/ 	.short	(.L_23 - .L_22)
.L_22:
        /*005c*/ 	.word	0x00000008
.L_23:


//--------------------- .nv.callgraph             --------------------------
	.section	.nv.callgraph,"",@"SHT_CUDA_CALLGRAPH"
	.align	4
	.sectionentsize	8
	.align		4
        /*0000*/ 	.word	0x00000000
	.align		4
        /*0004*/ 	.word	0xffffffff
	.align		4
        /*0008*/ 	.word	0x00000000
	.align		4
        /*000c*/ 	.word	0xfffffffe
	.align		4
        /*0010*/ 	.word	0x00000000
	.align		4
        /*0014*/ 	.word	0xfffffffd
	.align		4
        /*0018*/ 	.word	0x00000000
	.align		4
        /*001c*/ 	.word	0xfffffffc


//--------------------- .text._Z6kernelP6SpherePh --------------------------
	.section	.text._Z6kernelP6SpherePh,"ax",@progbits
	.align	128
        .global         _Z6kernelP6SpherePh
        .type           _Z6kernelP6SpherePh,@function
        .size           _Z6kernelP6SpherePh,(.L_x_57 - _Z6kernelP6SpherePh)
        .other          _Z6kernelP6SpherePh,@"STO_CUDA_ENTRY STV_DEFAULT"
_Z6kernelP6SpherePh:
.text._Z6kernelP6SpherePh:
[----:B------:R-:W-:Y:S01]  /*0000*/  LDC R1, c[0x0][0x37c] ;  /* 0x0000df00ff017b82 */ /* 0x000fe20000000800 */
[----:B------:R-:W0:Y:S07]  /*0010*/  S2R R3, SR_TID.X ;  /* 0x0000000000037919 */ /* 0x000e2e0000002100 */
[----:B------:R-:W0:Y:S01]  /*0020*/  LDC R2, c[0x0][0x360] ;  /* 0x0000d800ff027b82 */ /* 0x000e220000000800 */
[----:B------:R-:W1:Y:S01]  /*0030*/  LDCU.64 UR4, c[0x0][0x380] ;  /* 0x00007000ff0477ac */ /* 0x000e620008000a00 */
[----:B------:R-:W-:Y:S01]  /*0040*/  HFMA2 R6, -RZ, RZ, 0, 0 ;  /* 0x00000000ff067431 */ /* 0x000fe200000001ff */
[----:B------:R-:W2:Y:S01]  /*0050*/  S2R R0, SR_TID.Y ;  /* 0x0000000000007919 */ /* 0x000ea20000002200 */
[----:B------:R-:W-:Y:S01]  /*0060*/  HFMA2 R9, -RZ, RZ, 0, 0 ;  /* 0x00000000ff097431 */ /* 0x000fe200000001ff */
[----:B------:R-:W-:-:S02]  /*0070*/  MOV R8, 0xd09502f9 ;  /* 0xd09502f900087802 */ /* 0x000fc40000000f00 */
[----:B------:R-:W-:Y:S01]  /*0080*/  MOV R10, RZ ;  /* 0x000000ff000a7202 */ /* 0x000fe20000000f00 */
[----:B------:R-:W0:Y:S08]  /*0090*/  S2UR UR6, SR_CTAID.X ;  /* 0x00000000000679c3 */ /* 0x000e300000002500 */
[----:B------:R-:W2:Y:S01]  /*00a0*/  S2UR UR8, SR_CTAID.Y ;  /* 0x00000000000879c3 */ /* 0x000ea20000002600 */
[----:B-1----:R-:W-:-:S04]  /*00b0*/  UIADD3 UR4, UP0, UPT, UR4, 0x50, URZ ;  /* 0x0000005004047890 */ /* 0x002fc8000ff1e0ff */
[----:B------:R-:W-:-:S03]  /*00c0*/  UIADD3.X UR5, UPT, UPT, URZ, UR5, URZ, UP0, !UPT ;  /* 0x00000005ff057290 */ /* 0x000fc600087fe4ff */
[----:B------:R-:W2:Y:S01]  /*00d0*/  LDC R7, c[0x0][0x364] ;  /* 0x0000d900ff077b82 */ /* 0x000ea20000000800 */
[----:B------:R-:W-:Y:S01]  /*00e0*/  MOV R4, UR4 ;  /* 0x0000000400047c02 */ /* 0x000fe20008000f00 */
[----:B------:R-:W-:Y:S01]  /*00f0*/  UMOV UR4, URZ ;  /* 0x000000ff00047c82 */ /* 0x000fe20008000000 */
[----:B------:R-:W-:Y:S01]  /*0100*/  MOV R5, UR5 ;  /* 0x0000000500057c02 */ /* 0x000fe20008000f00 */
[----:B0-----:R-:W-:Y:S01]  /*0110*/  IMAD R2, R2, UR6, R3 ;  /* 0x0000000602027c24 */ /* 0x001fe2000f8e0203 */
[----:B------:R-:W0:Y:S04]  /*0120*/  LDCU.64 UR6, c[0x0][0x358] ;  /* 0x00006b00ff0677ac */ /* 0x000e280008000a00 */
[----:B------:R-:W-:-:S04]  /*0130*/  IADD3 R11, PT, PT, R2, -0x400, RZ ;  /* 0xfffffc00020b7810 */ /* 0x000fc80007ffe0ff */
[----:B------:R-:W-:Y:S01]  /*0140*/  I2FP.F32.S32 R11, R11 ;  /* 0x0000000b000b7245 */ /* 0x000fe20000201400 */
[----:B--2---:R-:W-:-:S04]  /*0150*/  IMAD R7, R7, UR8, R0 ;  /* 0x0000000807077c24 */ /* 0x004fc8000f8e0200 */
[----:B------:R-:W-:-:S05]  /*0160*/  VIADD R12, R7, 0xfffffc00 ;  /* 0xfffffc00070c7836 */ /* 0x000fca0000000000 */
[----:B0-----:R-:W-:-:S07]  /*0170*/  I2FP.F32.S32 R12, R12 ;  /* 0x0000000c000c7245 */ /* 0x001fce0000201400 */
.L_x_42:
[----:B------:R-:W2:Y:S04]  /*0180*/  LDG.E.64 R14, desc[UR6][R4.64+-0x40] ;  /* 0xffffc006040e7981 */ /* 0x000ea8000c1e1b00 */
[----:B------:R-:W3:Y:S01]  /*0190*/  LDG.E R3, desc[UR6][R4.64+-0x44] ;  /* 0xffffbc0604037981 */ /* 0x000ee2000c1e1900 */
[----:B------:R-:W-:Y:S01]  /*01a0*/  UIADD3 UR4, UPT, UPT, UR4, 0x4, URZ ;  /* 0x0000000404047890 */ /* 0x000fe2000fffe0ff */
[----:B------:R-:W-:Y:S01]  /*01b0*/  BSSY.RECONVERGENT B0, `(.L_x_0) ;  /* 0x0000039000007945 */ /* 0x000fe20003800200 */
[----:B------:R-:W-:Y:S02]  /*01c0*/  MOV R13, 0xd09502f9 ;  /* 0xd09502f9000d7802 */ /* 0x000fe40000000f00 */
[----:B------:R-:W-:Y:S01]  /*01d0*/  UISETP.NE.AND UP0, UPT, UR4, 0x14, UPT ;  /* 0x000000140400788c */ /* 0x000fe2000bf05270 */
[----:B--2---:R-:W-:Y:S01]  /*01e0*/  FADD R14, R11, -R14 ;  /* 0x8000000e0b0e7221 */ /* 0x004fe20000000000 */
[----:B------:R-:W-:-:S03]  /*01f0*/  FADD R15, R12, -R15 ;  /* 0x8000000f0c0f7221 */ /* 0x000fc60000000000 */
[----:B------:R-:W-:Y:S01]  /*0200*/  FMUL R16, R14, R14 ;  /* 0x0000000e0e107220 */ /* 0x000fe20000400000 */
[----:B------:R-:W-:Y:S01]  /*0210*/  FMUL R15, R15, R15 ;  /* 0x0000000f0f0f7220 */ /* 0x000fe20000400000 */
[----:B---3--:R-:W-:-:S03]  /*0220*/  FMUL R3, R3, R3 ;  /* 0x0000000303037220 */ /* 0x008fc60000400000 */
[----:B------:R-:W-:-:S05]  /*0230*/  FADD R14, R16, R15 ;  /* 0x0000000f100e7221 */ /* 0x000fca0000000000 */
[----:B------:R-:W-:-:S13]  /*0240*/  FSETP.GEU.AND P0, PT, R14, R3, PT ;  /* 0x000000030e00720b */ /* 0x000fda0003f0e000 */
[----:B------:R-:W-:Y:S05]  /*0250*/  @P0 BRA `(.L_x_1) ;  /* 0x0000000000b80947 */ /* 0x000fea0003800000 */
[----:B------:R-:W-:Y:S01]  /*0260*/  FADD R0, -R16, R3 ;  /* 0x0000000310007221 */ /* 0x000fe20000000100 */
[----:B------:R-:W-:Y:S03]  /*0270*/  BSSY.RECONVERGENT B1, `(.L_x_2) ;  /* 0x000000e000017945 */ /* 0x000fe60003800200 */
[----:B------:R-:W-:-:S04]  /*0280*/  FADD R0, -R15, R0 ;  /* 0x000000000f007221 */ /* 0x000fc80000000100 */
[----:B------:R0:W1:Y:S01]  /*0290*/  MUFU.RSQ R15, R0 ;  /* 0x00000000000f7308 */ /* 0x0000620000001400 */
[----:B------:R-:W-:-:S04]  /*02a0*/  IADD3 R13, PT, PT, R0, -0xd000000, RZ ;  /* 0xf3000000000d7810 */ /* 0x000fc80007ffe0ff */
[----:B------:R-:W-:-:S13]  /*02b0*/  ISETP.GT.U32.AND P0, PT, R13, 0x727fffff, PT ;  /* 0x727fffff0d00780c */ /* 0x000fda0003f04070 */
[----:B01----:R-:W-:Y:S05]  /*02c0*/  @!P0 BRA `(.L_x_3) ;  /* 0x0000000000108947 */ /* 0x003fea0003800000 */
[----:B------:R-:W-:-:S07]  /*02d0*/  MOV R19, 0x2f0 ;  /* 0x000002f000137802 */ /* 0x000fce0000000f00 */
[----:B------:R-:W-:Y:S05]  /*02e0*/  CALL.REL.NOINC `($__internal_0_$__cuda_sm20_sqrt_rn_f32_slowpath) ;  /* 0x0000001000287944 */ /* 0x000fea0003c00000 */
[----:B------:R-:W-:Y:S01]  /*02f0*/  IMAD.MOV.U32 R13, RZ, RZ, R0 ;  /* 0x000000ffff0d7224 */ /* 0x000fe200078e0000 */
[----:B------:R-:W-:Y:S06]  /*0300*/  BRA `(.L_x_4) ;  /* 0x0000000000107947 */ /* 0x000fec0003800000 */
.L_x_3:
[----:B------:R-:W-:Y:S01]  /*0310*/  FMUL.FTZ R13, R0, R15 ;  /* 0x0000000f000d7220 */ /* 0x000fe20000410000 */
[----:B------:R-:W-:-:S03]  /*0320*/  FMUL.FTZ R14, R15, 0.5 ;  /* 0x3f0000000f0e7820 */ /* 0x000fc60000410000 */
[----:B------:R-:W-:-:S04]  /*0330*/  FFMA R0, -R13, R13, R0 ;  /* 0x0000000d0d007223 */ /* 0x000fc80000000100 */
[----:B------:R-:W-:-:S07]  /*0340*/  FFMA R13, R0, R14, R13 ;  /* 0x0000000e000d7223 */ /* 0x000fce000000000d */
.L_x_4:
[----:B------:R-:W-:Y:S05]  /*0350*/  BSYNC.RECONVERGENT B1 ;  /* 0x0000000000017941 */ /* 0x000fea0003800200 */
.L_x_2:
[----:B------:R-:W-:Y:S01]  /*0360*/  IADD3 R0, PT, PT, R3, -0xd000000, RZ ;  /* 0xf300000003007810 */ /* 0x000fe20007ffe0ff */
[----:B------:R0:W1:Y:S03]  /*0370*/  MUFU.RSQ R14, R3 ;  /* 0x00000003000e7308 */ /* 0x0000660000001400 */
[----:B------:R-:W-:-:S13]  /*0380*/  ISETP.GT.U32.AND P0, PT, R0, 0x727fffff, PT ;  /* 0x727fffff0000780c */ /* 0x000fda0003f04070 */
[----:B0-----:R-:W-:Y:S05]  /*0390*/  @!P0 BRA `(.L_x_5) ;  /* 0x00000000001c8947 */ /* 0x001fea0003800000 */
[----:B------:R-:W-:Y:S01]  /*03a0*/  BSSY.RECONVERGENT B1, `(.L_x_6) ;  /* 0x0000004000017945 */ /* 0x000fe20003800200 */
[----:B------:R-:W-:Y:S02]  /*03b0*/  MOV R0, R3 ;  /* 0x0000000300007202 */ /* 0x000fe40000000f00 */
[----:B------:R-:W-:-:S07]  /*03c0*/  MOV R19, 0x3e0 ;  /* 0x000003e000137802 */ /* 0x000fce0000000f00 */
[----:B-1----:R-:W-:Y:S05]  /*03d0*/  CALL.REL.NOINC `($__internal_0_$__cuda_sm20_sqrt_rn_f32_slowpath) ;  /* 0x0000000c00ec7944 */ /* 0x002fea0003c00000 */
[----:B------:R-:W-:Y:S05]  /*03e0*/  BSYNC.RECONVERGENT B1 ;  /* 0x0000000000017941 */ /* 0x000fea0003800200 */
.L_x_6:
[----:B------:R-:W-:Y:S01]  /*03f0*/  MOV R3, R0 ;  /* 0x0000000000037202 */ /* 0x000fe20000000f00 */
[----:B------:R-:W-:Y:S06]  /*0400*/  BRA `(.L_x_7) ;  /* 0x0000000000107947 */ /* 0x000fec0003800000 */
.L_x_5:
[----:B-1----:R-:W-:Y:S01]  /*0410*/  FMUL.FTZ R0, R3, R14 ;  /* 0x0000000e03007220 */ /* 0x002fe20000410000 */
[----:B------:R-:W-:-:S03]  /*0420*/  FMUL.FTZ R14, R14, 0.5 ;  /* 0x3f0000000e0e7820 */ /* 0x000fc60000410000 */
[----:B------:R-:W-:-:S04]  /*0430*/  FFMA R3, -R0, R0, R3 ;  /* 0x0000000000037223 */ /* 0x000fc80000000103 */
[----:B------:R-:W-:-:S07]  /*0440*/  FFMA R3, R3, R14, R0 ;  /* 0x0000000e03037223 */ /* 0x000fce0000000000 */
.L_x_7:
[----:B------:R-:W0:Y:S01]  /*0450*/  MUFU.RCP R0, R3 ;  /* 0x0000000300007308 */ /* 0x000e220000001000 */
[----:B------:R-:W-:Y:S07]  /*0460*/  BSSY.RECONVERGENT B1, `(.L_x_8) ;  /* 0x000000b000017945 */ /* 0x000fee0003800200 */
[----:B------:R-:W1:Y:S01]  /*0470*/  FCHK P0, R13, R3 ;  /* 0x000000030d007302 */ /* 0x000e620000000000 */
[----:B0-----:R-:W-:-:S04]  /*0480*/  FFMA R15, R0, -R3, 1 ;  /* 0x3f800000000f7423 */ /* 0x001fc80000000803 */
[----:B------:R-:W-:-:S04]  /*0490*/  FFMA R0, R0, R15, R0 ;  /* 0x0000000f00007223 */ /* 0x000fc80000000000 */
[----:B------:R-:W-:-:S04]  /*04a0*/  FFMA R14, R0, R13, RZ ;  /* 0x0000000d000e7223 */ /* 0x000fc800000000ff */
[----:B------:R-:W-:-:S04]  /*04b0*/  FFMA R15, R14, -R3, R13 ;  /* 0x800000030e0f7223 */ /* 0x000fc8000000000d */
[----:B------:R-:W-:Y:S01]  /*04c0*/  FFMA R0, R0, R15, R14 ;  /* 0x0000000f00007223 */ /* 0x000fe2000000000e */
[----:B-1----:R-:W-:Y:S06]  /*04d0*/  @!P0 BRA `(.L_x_9) ;  /* 0x00000000000c8947 */ /* 0x002fec0003800000 */
[----:B------:R-:W-:Y:S02]  /*04e0*/  MOV R0, R13 ;  /* 0x0000000d00007202 */ /* 0x000fe40000000f00 */
[----:B------:R-:W-:-:S07]  /*04f0*/  MOV R14, 0x510 ;  /* 0x00000510000e7802 */ /* 0x000fce0000000f00 */
[----:B------:R-:W-:Y:S05]  /*0500*/  CALL.REL.NOINC `($__internal_1_$__cuda_sm3x_div_rn_noftz_f32_slowpath) ;  /* 0x0000000c00fc7944 */ /* 0x000fea0003c00000 */
.L_x_9:
[----:B------:R-:W-:Y:S05]  /*0510*/  BSYNC.RECONVERGENT B1 ;  /* 0x0000000000017941 */ /* 0x000fea0003800200 */
.L_x_8:
[----:B------:R-:W2:Y:S02]  /*0520*/  LDG.E R14, desc[UR6][R4.64+-0x38] ;  /* 0xffffc806040e7981 */ /* 0x000ea4000c1e1900 */
[----:B--2---:R-:W-:-:S07]  /*0530*/  FADD R13, R14, R13 ;  /* 0x0000000d0e0d7221 */ /* 0x004fce0000000000 */
.L_x_1:
[----:B------:R-:W-:Y:S05]  /*0540*/  BSYNC.RECONVERGENT B0 ;  /* 0x0000000000007941 */ /* 0x000fea0003800200 */
.L_x_0:
[----:B------:R-:W2:Y:S01]  /*0550*/  LDG.E.64 R16, desc[UR6][R4.64+-0x18] ;  /* 0xffffe80604107981 */ /* 0x000ea2000c1e1b00 */
[----:B------:R-:W-:-:S03]  /*0560*/  FSETP.GT.AND P0, PT, R13, R8, PT ;  /* 0x000000080d00720b */ /* 0x000fc60003f04000 */
[----:B------:R-:W3:Y:S10]  /*0570*/  LDG.E R3, desc[UR6][R4.64+-0x1c] ;  /* 0xffffe40604037981 */ /* 0x000ef4000c1e1900 */
[----:B------:R-:W4:Y:S04]  /*0580*/  @P0 LDG.E.64 R14, desc[UR6][R4.64+-0x50] ;  /* 0xffffb006040e0981 */ /* 0x000f28000c1e1b00 */
[----:B------:R-:W5:Y:S01]  /*0590*/  @P0 LDG.E R19, desc[UR6][R4.64+-0x48] ;  /* 0xffffb80604130981 */ /* 0x000f62000c1e1900 */
[----:B------:R-:W-:Y:S01]  /*05a0*/  @P0 IMAD.MOV.U32 R8, RZ, RZ, R13 ;  /* 0x000000ffff080224 */ /* 0x000fe200078e000d */
[----:B------:R-:W-:Y:S01]  /*05b0*/  BSSY.RECONVERGENT B0, `(.L_x_10) ;  /* 0x000003b000007945 */ /* 0x000fe20003800200 */
[----:B------:R-:W-:-:S02]  /*05c0*/  HFMA2 R13, -RZ, RZ, -36.65625, 4.5359134674072265625e-05 ;  /* 0xd09502f9ff0d7431 */ /* 0x000fc400000001ff */
[----:B--2---:R-:W-:Y:S01]  /*05d0*/  FADD R16, R11, -R16 ;  /* 0x800000100b107221 */ /* 0x004fe20000000000 */
[----:B------:R-:W-:-:S03]  /*05e0*/  FADD R17, R12, -R17 ;  /* 0x800000110c117221 */ /* 0x000fc60000000000 */
[----:B------:R-:W-:Y:S01]  /*05f0*/  FMUL R18, R16, R16 ;  /* 0x0000001010127220 */ /* 0x000fe20000400000 */
[----:B------:R-:W-:Y:S01]  /*0600*/  FMUL R17, R17, R17 ;  /* 0x0000001111117220 */ /* 0x000fe20000400000 */
[----:B---3--:R-:W-:-:S03]  /*0610*/  FMUL R3, R3, R3 ;  /* 0x0000000303037220 */ /* 0x008fc60000400000 */
[----:B------:R-:W-:-:S05]  /*0620*/  FADD R16, R18, R17 ;  /* 0x0000001112107221 */ /* 0x000fca0000000000 */
[----:B------:R-:W-:Y:S01]  /*0630*/  FSETP.GEU.AND P1, PT, R16, R3, PT ;  /* 0x000000031000720b */ /* 0x000fe20003f2e000 */
[C---:B----4-:R-:W-:Y:S01]  /*0640*/  @P0 FMUL R10, R0.reuse, R14 ;  /* 0x0000000e000a0220 */ /* 0x050fe20000400000 */
[C---:B------:R-:W-:Y:S01]  /*0650*/  @P0 FMUL R6, R0.reuse, R15 ;  /* 0x0000000f00060220 */ /* 0x040fe20000400000 */
[----:B-----5:R-:W-:-:S10]  /*0660*/  @P0 FMUL R9, R0, R19 ;  /* 0x0000001300090220 */ /* 0x020fd40000400000 */
        /* <DEDUP_REMOVED lines=10> */
[----:B------:R-:W-:Y:S01]  /*0710*/  MOV R13, R0 ;  /* 0x00000000000d7202 */ /* 0x000fe20000000f00 */
[----:B------:R-:W-:Y:S06]  /*0720*/  BRA `(.L_x_14) ;  /* 0x0000000000107947 */ /* 0x000fec0003800000 */
.L_x_13:
[----:B------:R-:W-:Y:S01]  /*0730*/  FMUL.FTZ R13, R0, R15 ;  /* 0x0000000f000d7220 */ /* 0x000fe20000410000 */
[----:B------:R-:W-:-:S03]  /*0740*/  FMUL.FTZ R14, R15, 0.5 ;  /* 0x3f0000000f0e7820 */ /* 0x000fc60000410000 */
[----:B------:R-:W-:-:S04]  /*0750*/  FFMA R0, -R13, R13, R0 ;  /* 0x0000000d0d007223 */ /* 0x000fc80000000100 */
[----:B------:R-:W-:-:S07]  /*0760*/  FFMA R13, R0, R14, R13 ;  /* 0x0000000e000d7223 */ /* 0x000fce000000000d */
.L_x_14:
[----:B------:R-:W-:Y:S05]  /*0770*/  BSYNC.RECONVERGENT B1 ;  /* 0x0000000000017941 */ /* 0x000fea0003800200 */
.L_x_12:
[----:B------:R-:W-:Y:S01]  /*0780*/  IADD3 R0, PT, PT, R3, -0xd000000, RZ ;  /* 0xf300000003007810 */ /* 0x000fe20007ffe0ff */
[----:B------:R0:W1:Y:S03]  /*0790*/  MUFU.RSQ R14, R3 ;  /* 0x00000003000e7308 */ /* 0x0000660000001400 */
[----:B------:R-:W-:-:S13]  /*07a0*/  ISETP.GT.U32.AND P0, PT, R0, 0x727fffff, PT ;  /* 0x727fffff0000780c */ /* 0x000fda0003f04070 */
[----:B0-----:R-:W-:Y:S05]  /*07b0*/  @!P0 BRA `(.L_x_15) ;  /* 0x00000000001c8947 */ /* 0x001fea0003800000 */
[----:B------:R-:W-:Y:S01]  /*07c0*/  BSSY.RECONVERGENT B1, `(.L_x_16) ;  /* 0x0000004000017945 */ /* 0x000fe20003800200 */
[----:B------:R-:W-:Y:S01]  /*07d0*/  IMAD.MOV.U32 R0, RZ, RZ, R3 ;  /* 0x000000ffff007224 */ /* 0x000fe200078e0003 */
[----:B------:R-:W-:-:S07]  /*07e0*/  MOV R19, 0x800 ;  /* 0x0000080000137802 */ /* 0x000fce0000000f00 */
[----:B-1----:R-:W-:Y:S05]  /*07f0*/  CALL.REL.NOINC `($__internal_0_$__cuda_sm20_sqrt_rn_f32_slowpath) ;  /* 0x0000000800e47944 */ /* 0x002fea0003c00000 */
[----:B------:R-:W-:Y:S05]  /*0800*/  BSYNC.RECONVERGENT B1 ;  /* 0x0000000000017941 */ /* 0x000fea0003800200 */
.L_x_16:
[----:B------:R-:W-:Y:S01]  /*0810*/  MOV R3, R0 ;  /* 0x0000000000037202 */ /* 0x000fe20000000f00 */
[----:B------:R-:W-:Y:S06]  /*0820*/  BRA `(.L_x_17) ;  /* 0x0000000000107947 */ /* 0x000fec0003800000 */
.L_x_15:
[----:B-1----:R-:W-:Y:S01]  /*0830*/  FMUL.FTZ R0, R3, R14 ;  /* 0x0000000e03007220 */ /* 0x002fe20000410000 */
[----:B------:R-:W-:-:S03]  /*0840*/  FMUL.FTZ R14, R14, 0.5 ;  /* 0x3f0000000e0e7820 */ /* 0x000fc60000410000 */
[----:B------:R-:W-:-:S04]  /*0850*/  FFMA R3, -R0, R0, R3 ;  /* 0x0000000000037223 */ /* 0x000fc80000000103 */
[----:B------:R-:W-:-:S07]  /*0860*/  FFMA R3, R3, R14, R0 ;  /* 0x0000000e03037223 */ /* 0x000fce0000000000 */
.L_x_17:
        /* <DEDUP_REMOVED lines=12> */
.L_x_19:
[----:B------:R-:W-:Y:S05]  /*0930*/  BSYNC.RECONVERGENT B1 ;  /* 0x0000000000017941 */ /* 0x000fea0003800200 */
.L_x_18:
[----:B------:R-:W2:Y:S02]  /*0940*/  LDG.E R14, desc[UR6][R4.64+-0x10] ;  /* 0xfffff006040e7981 */ /* 0x000ea4000c1e1900 */
[----:B--2---:R-:W-:-:S07]  /*0950*/  FADD R13, R14, R13 ;  /* 0x0000000d0e0d7221 */ /* 0x004fce0000000000 */
.L_x_11:
[----:B------:R-:W-:Y:S05]  /*0960*/  BSYNC.RECONVERGENT B0 ;  /* 0x0000000000007941 */ /* 0x000fea0003800200 */
.L_x_10:
[----:B------:R-:W2:Y:S01]  /*0970*/  LDG.E.64 R16, desc[UR6][R4.64+0x10] ;  /* 0x0000100604107981 */ /* 0x000ea2000c1e1b00 */
[----:B------:R-:W-:-:S03]  /*0980*/  FSETP.GT.AND P0, PT, R13, R8, PT ;  /* 0x000000080d00720b */ /* 0x000fc60003f04000 */
[----:B------:R-:W3:Y:S10]  /*0990*/  LDG.E R3, desc[UR6][R4.64+0xc] ;  /* 0x00000c0604037981 */ /* 0x000ef4000c1e1900 */
[----:B------:R-:W4:Y:S04]  /*09a0*/  @P0 LDG.E.64 R14, desc[UR6][R4.64+-0x28] ;  /* 0xffffd806040e0981 */ /* 0x000f28000c1e1b00 */
[----:B------:R-:W5:Y:S01]  /*09b0*/  @P0 LDG.E R19, desc[UR6][R4.64+-0x20] ;  /* 0xffffe00604130981 */ /* 0x000f62000c1e1900 */
[----:B------:R-:W-:Y:S01]  /*09c0*/  @P0 MOV R8, R13 ;  /* 0x0000000d00080202 */ /* 0x000fe20000000f00 */
        /* <DEDUP_REMOVED lines=16> */
[----:B------:R-:W-:Y:S01]  /*0ad0*/  VIADD R13, R0, 0xf3000000 ;  /* 0xf3000000000d7836 */ /* 0x000fe20000000000 */
[----:B------:R0:W1:Y:S04]  /*0ae0*/  MUFU.RSQ R15, R0 ;  /* 0x00000000000f7308 */ /* 0x0000680000001400 */
[----:B------:R-:W-:-:S13]  /*0af0*/  ISETP.GT.U32.AND P0, PT, R13, 0x727fffff, PT ;  /* 0x727fffff0d00780c */ /* 0x000fda0003f04070 */
[----:B01----:R-:W-:Y:S05]  /*0b00*/  @!P0 BRA `(.L_x_23) ;  /* 0x0000000000108947 */ /* 0x003fea0003800000 */
[----:B------:R-:W-:-:S07]  /*0b10*/  MOV R19, 0xb30 ;  /* 0x00000b3000137802 */ /* 0x000fce0000000f00 */
[----:B------:R-:W-:Y:S05]  /*0b20*/  CALL.REL.NOINC `($__internal_0_$__cuda_sm20_sqrt_rn_f32_slowpath) ;  /* 0x0000000800187944 */ /* 0x000fea0003c00000 */
[----:B------:R-:W-:Y:S01]  /*0b30*/  MOV R13, R0 ;  /* 0x00000000000d7202 */ /* 0x000fe20000000f00 */
[----:B------:R-:W-:Y:S06]  /*0b40*/  BRA `(.L_x_24) ;  /* 0x0000000000107947 */ /* 0x000fec0003800000 */
.L_x_23:
[----:B------:R-:W-:Y:S01]  /*0b50*/  FMUL.FTZ R13, R0, R15 ;  /* 0x0000000f000d7220 */ /* 0x000fe20000410000 */
[----:B------:R-:W-:-:S03]  /*0b60*/  FMUL.FTZ R14, R15, 0.5 ;  /* 0x3f0000000f0e7820 */ /* 0x000fc60000410000 */
[----:B------:R-:W-:-:S04]  /*0b70*/  FFMA R0, -R13, R13, R0 ;  /* 0x0000000d0d007223 */ /* 0x000fc80000000100 */
[----:B------:R-:W-:-:S07]  /*0b80*/  FFMA R13, R0, R14, R13 ;  /* 0x0000000e000d7223 */ /* 0x000fce000000000d */
.L_x_24:
[----:B------:R-:W-:Y:S05]  /*0b90*/  BSYNC.RECONVERGENT B1 ;  /* 0x0000000000017941 */ /* 0x000fea0003800200 */
.L_x_22:
        /* <DEDUP_REMOVED lines=9> */
.L_x_26:
[----:B------:R-:W-:Y:S01]  /*0c30*/  MOV R3, R0 ;  /* 0x0000000000037202 */ /* 0x000fe20000000f00 */
[----:B------:R-:W-:Y:S06]  /*0c40*/  BRA `(.L_x_27) ;  /* 0x0000000000107947 */ /* 0x000fec0003800000 */
.L_x_25:
[----:B-1----:R-:W-:Y:S01]  /*0c50*/  FMUL.FTZ R0, R3, R14 ;  /* 0x0000000e03007220 */ /* 0x002fe20000410000 */
[----:B------:R-:W-:-:S03]  /*0c60*/  FMUL.FTZ R14, R14, 0.5 ;  /* 0x3f0000000e0e7820 */ /* 0x000fc60000410000 */
[----:B------:R-:W-:-:S04]  /*0c70*/  FFMA R3, -R0, R0, R3 ;  /* 0x0000000000037223 */ /* 0x000fc80000000103 */
[----:B------:R-:W-:-:S07]  /*0c80*/  FFMA R3, R3, R14, R0 ;  /* 0x0000000e03037223 */ /* 0x000fce0000000000 */
.L_x_27:
        /* <DEDUP_REMOVED lines=9> */
[----:B------:R-:W-:Y:S01]  /*0d20*/  IMAD.MOV.U32 R0, RZ, RZ, R13 ;  /* 0x000000ffff007224 */ /* 0x000fe200078e000d */
[----:B------:R-:W-:-:S07]  /*0d30*/  MOV R14, 0xd50 ;  /* 0x00000d50000e7802 */ /* 0x000fce0000000f00 */
[----:B------:R-:W-:Y:S05]  /*0d40*/  CALL.REL.NOINC `($__internal_1_$__cuda_sm3x_div_rn_noftz_f32_slowpath) ;  /* 0x0000000400ec7944 */ /* 0x000fea0003c00000 */
.L_x_29:
[----:B------:R-:W-:Y:S05]  /*0d50*/  BSYNC.RECONVERGENT B1 ;  /* 0x0000000000017941 */ /* 0x000fea0003800200 */
.L_x_28:
[----:B------:R-:W2:Y:S02]  /*0d60*/  LDG.E R14, desc[UR6][R4.64+0x18] ;  /* 0x00001806040e7981 */ /* 0x000ea4000c1e1900 */
[----:B--2---:R-:W-:-:S07]  /*0d70*/  FADD R13, R14, R13 ;  /* 0x0000000d0e0d7221 */ /* 0x004fce0000000000 */
.L_x_21:
[----:B------:R-:W-:Y:S05]  /*0d80*/  BSYNC.RECONVERGENT B0 ;  /* 0x0000000000007941 */ /* 0x000fea0003800200 */
.L_x_20:
        /* <DEDUP_REMOVED lines=30> */
.L_x_33:
[----:B------:R-:W-:Y:S01]  /*0f70*/  FMUL.FTZ R13, R0, R15 ;  /* 0x0000000f000d7220 */ /* 0x000fe20000410000 */
[----:B------:R-:W-:-:S03]  /*0f80*/  FMUL.FTZ R14, R15, 0.5 ;  /* 0x3f0000000f0e7820 */ /* 0x000fc60000410000 */
[----:B------:R-:W-:-:S04]  /*0f90*/  FFMA R0, -R13, R13, R0 ;  /* 0x0000000d0d007223 */ /* 0x000fc80000000100 */
[----:B------:R-:W-:-:S07]  /*0fa0*/  FFMA R13, R0, R14, R13 ;  /* 0x0000000e000d7223 */ /* 0x000fce000000000d */
.L_x_34:
[----:B------:R-:W-:Y:S05]  /*0fb0*/  BSYNC.RECONVERGENT B1 ;  /* 0x0000000000017941 */ /* 0x000fea0003800200 */
.L_x_32:
        /* <DEDUP_REMOVED lines=9> */
.L_x_36:
[----:B------:R-:W-:Y:S01]  /*1050*/  MOV R3, R0 ;  /* 0x0000000000037202 */ /* 0x000fe20000000f00 */
[----:B------:R-:W-:Y:S06]  /*1060*/  BRA `(.L_x_37) ;  /* 0x0000000000107947 */ /* 0x000fec0003800000 */
.L_x_35:
[----:B-1----:R-:W-:Y:S01]  /*1070*/  FMUL.FTZ R0, R3, R14 ;  /* 0x0000000e03007220 */ /* 0x002fe20000410000 */
[----:B------:R-:W-:-:S03]  /*1080*/  FMUL.FTZ R14, R14, 0.5 ;  /* 0x3f0000000e0e7820 */ /* 0x000fc60000410000 */
[----:B------:R-:W-:-:S04]  /*1090*/  FFMA R3, -R0, R0, R3 ;  /* 0x0000000000037223 */ /* 0x000fc80000000103 */
[----:B------:R-:W-:-:S07]  /*10a0*/  FFMA R3, R3, R14, R0 ;  /* 0x0000000e03037223 */ /* 0x000fce0000000000 */
.L_x_37:
        /* <DEDUP_REMOVED lines=12> */
.L_x_39:
[----:B------:R-:W-:Y:S05]  /*1170*/  BSYNC.RECONVERGENT B1 ;  /* 0x0000000000017941 */ /* 0x000fea0003800200 */
.L_x_38:
[----:B------:R-:W2:Y:S02]  /*1180*/  LDG.E R14, desc[UR6][R4.64+0x40] ;  /* 0x00004006040e7981 */ /* 0x000ea4000c1e1900 */
[----:B--2---:R-:W-:-:S07]  /*1190*/  FADD R13, R14, R13 ;  /* 0x0000000d0e0d7221 */ /* 0x004fce0000000000 */
.L_x_31:
[----:B------:R-:W-:Y:S05]  /*11a0*/  BSYNC.RECONVERGENT B0 ;  /* 0x0000000000007941 */ /* 0x000fea0003800200 */
.L_x_30:
[----:B------:R-:W-:Y:S01]  /*11b0*/  FSETP.GT.AND P0, PT, R13, R8, PT ;  /* 0x000000080d00720b */ /* 0x000fe20003f04000 */
[----:B------:R-:W-:-:S12]  /*11c0*/  BSSY.RECONVERGENT B0, `(.L_x_40) ;  /* 0x0000008000007945 */ /* 0x000fd80003800200 */
[----:B------:R-:W-:Y:S05]  /*11d0*/  @!P0 BRA `(.L_x_41) ;  /* 0x0000000000188947 */ /* 0x000fea0003800000 */
[----:B------:R-:W2:Y:S04]  /*11e0*/  LDG.E.64 R8, desc[UR6][R4.64+0x28] ;  /* 0x0000280604087981 */ /* 0x000ea8000c1e1b00 */
[----:B------:R-:W3:Y:S01]  /*11f0*/  LDG.E R3, desc[UR6][R4.64+0x30] ;  /* 0x0000300604037981 */ /* 0x000ee2000c1e1900 */
[C---:B--2---:R-:W-:Y:S01]  /*1200*/  FMUL R10, R0.reuse, R8 ;  /* 0x00000008000a7220 */ /* 0x044fe20000400000 */
[C---:B------:R-:W-:Y:S01]  /*1210*/  FMUL R6, R0.reuse, R9 ;  /* 0x0000000900067220 */ /* 0x040fe20000400000 */
[----:B------:R-:W-:Y:S01]  /*1220*/  MOV R8, R13 ;  /* 0x0000000d00087202 */ /* 0x000fe20000000f00 */
[----:B---3--:R-:W-:-:S07]  /*1230*/  FMUL R9, R0, R3 ;  /* 0x0000000300097220 */ /* 0x008fce0000400000 */
.L_x_41:
[----:B------:R-:W-:Y:S05]  /*1240*/  BSYNC.RECONVERGENT B0 ;  /* 0x0000000000007941 */ /* 0x000fea0003800200 */
.L_x_40:
[----:B------:R-:W-:-:S04]  /*1250*/  IADD3 R4, P0, PT, R4, 0xa0, RZ ;  /* 0x000000a004047810 */ /* 0x000fc80007f1e0ff */
[----:B------:R-:W-:Y:S01]  /*1260*/  IADD3.X R5, PT, PT, RZ, R5, RZ, P0, !PT ;  /* 0x00000005ff057210 */ /* 0x000fe200007fe4ff */
[----:B------:R-:W-:Y:S08]  /*1270*/  BRA.U UP0, `(.L_x_42) ;  /* 0xffffffed00c07547 */ /* 0x000ff0000b83ffff */
[----:B------:R-:W0:Y:S01]  /*1280*/  LDCU.64 UR8, c[0x0][0x388] ;  /* 0x00007100ff0877ac */ /* 0x000e220008000a00 */
[----:B------:R-:W-:Y:S01]  /*1290*/  LEA R0, R7, R2, 0xb ;  /* 0x0000000207007211 */ /* 0x000fe200078e58ff */
[----:B------:R-:W-:Y:S01]  /*12a0*/  FMUL R9, R9, 255 ;  /* 0x437f000009097820 */ /* 0x000fe20000400000 */
[----:B------:R-:W-:Y:S01]  /*12b0*/  FMUL R10, R10, 255 ;  /* 0x437f00000a0a7820 */ /* 0x000fe20000400000 */
[----:B------:R-:W-:Y:S02]  /*12c0*/  FMUL R6, R6, 255 ;  /* 0x437f000006067820 */ /* 0x000fe40000400000 */
[----:B------:R-:W-:Y:S01]  /*12d0*/  IMAD.SHL.U32 R0, R0, 0x4, RZ ;  /* 0x0000000400007824 */ /* 0x000fe200078e00ff */
[----:B------:R-:W1:Y:S08]  /*12e0*/  F2I.TRUNC.NTZ R5, R10 ;  /* 0x0000000a00057305 */ /* 0x000e70000020f100 */
[----:B------:R-:W2:Y:S01]  /*12f0*/  F2I.TRUNC.NTZ R9, R9 ;  /* 0x0000000900097305 */ /* 0x000ea2000020f100 */
[----:B0-----:R-:W-:-:S04]  /*1300*/  IADD3 R2, P0, PT, R0, UR8, RZ ;  /* 0x0000000800027c10 */ /* 0x001fc8000ff1e0ff */
[----:B------:R-:W-:-:S03]  /*1310*/  LEA.HI.X.SX32 R3, R0, UR9, 0x1, P0 ;  /* 0x0000000900037c11 */ /* 0x000fc600080f0eff */
[----:B------:R-:W0:Y:S01]  /*1320*/  F2I.TRUNC.NTZ R7, R6 ;  /* 0x0000000600077305 */ /* 0x000e22000020f100 */
[----:B------:R-:W-:Y:S01]  /*1330*/  HFMA2 R0, -RZ, RZ, 0, 1.5199184417724609375e-05 ;  /* 0x000000ffff007431 */ /* 0x000fe200000001ff */
[----:B-1----:R-:W-:Y:S04]  /*1340*/  STG.E.U8 desc[UR6][R2.64], R5 ;  /* 0x0000000502007986 */ /* 0x002fe8000c101106 */
[----:B--2---:R-:W-:Y:S04]  /*1350*/  STG.E.U8 desc[UR6][R2.64+0x1], R9 ;  /* 0x0000010902007986 */ /* 0x004fe8000c101106 */
[----:B------:R-:W-:Y:S04]  /*1360*/  STG.E.U8 desc[UR6][R2.64+0x3], R0 ;  /* 0x0000030002007986 */ /* 0x000fe8000c101106 */
[----:B0-----:R-:W-:Y:S01]  /*1370*/  STG.E.U8 desc[UR6][R2.64+0x2], R7 ;  /* 0x0000020702007986 */ /* 0x001fe2000c101106 */
[----:B------:R-:W-:Y:S05]  /*1380*/  EXIT ;  /* 0x000000000000794d */ /* 0x000fea0003800000 */
        .weak           $__internal_0_$__cuda_sm20_sqrt_rn_f32_slowpath
        .type           $__internal_0_$__cuda_sm20_sqrt_rn_f32_slowpath,@function
        .size           $__internal_0_$__cuda_sm20_sqrt_rn_f32_slowpath,($__internal_1_$__cuda_sm3x_div_rn_noftz_f32_slowpath - $__internal_0_$__cuda_sm20_sqrt_rn_f32_slowpath)
$__internal_0_$__cuda_sm20_sqrt_rn_f32_slowpath:
[----:B------:R-:W-:-:S13]  /*1390*/  LOP3.LUT P0, RZ, R0, 0x7fffffff, RZ, 0xc0, !PT ;  /* 0x7fffffff00ff7812 */ /* 0x000fda000780c0ff */
[----:B------:R-:W-:Y:S01]  /*13a0*/  @!P0 MOV R14, R0 ;  /* 0x00000000000e8202 */ /* 0x000fe20000000f00 */
[----:B------:R-:W-:Y:S06]  /*13b0*/  @!P0 BRA `(.L_x_43) ;  /* 0x0000000000408947 */ /* 0x000fec0003800000 */
[----:B------:R-:W-:-:S13]  /*13c0*/  FSETP.GEU.FTZ.AND P0, PT, R0, RZ, PT ;  /* 0x000000ff0000720b */ /* 0x000fda0003f1e000 */
[----:B------:R-:W-:Y:S01]  /*13d0*/  @!P0 MOV R14, 0x7fffffff ;  /* 0x7fffffff000e8802 */ /* 0x000fe20000000f00 */
[----:B------:R-:W-:Y:S06]  /*13e0*/  @!P0 BRA `(.L_x_43) ;  /* 0x0000000000348947 */ /* 0x000fec0003800000 */
[----:B------:R-:W-:-:S13]  /*13f0*/  FSETP.GTU.FTZ.AND P0, PT, |R0|, +INF , PT ;  /* 0x7f8000000000780b */ /* 0x000fda0003f1c200 */
[----:B------:R-:W-:Y:S01]  /*1400*/  @P0 FADD.FTZ R14, R0, 1 ;  /* 0x3f800000000e0421 */ /* 0x000fe20000010000 */
[----:B------:R-:W-:Y:S06]  /*1410*/  @P0 BRA `(.L_x_43) ;  /* 0x0000000000280947 */ /* 0x000fec0003800000 */
[----:B------:R-:W-:-:S13]  /*1420*/  FSETP.NEU.FTZ.AND P0, PT, |R0|, +INF , PT ;  /* 0x7f8000000000780b */ /* 0x000fda0003f1d200 */
[----:B------:R-:W-:-:S04]  /*1430*/  @P0 FFMA R15, R0, 1.84467440737095516160e+19, RZ ;  /* 0x5f800000000f0823 */ /* 0x000fc800000000ff */
[----:B------:R-:W0:Y:S02]  /*1440*/  @P0 MUFU.RSQ R14, R15 ;  /* 0x0000000f000e0308 */ /* 0x000e240000001400 */
[----:B0-----:R-:W-:Y:S01]  /*1450*/  @P0 FMUL.FTZ R16, R15, R14 ;  /* 0x0000000e0f100220 */ /* 0x001fe20000410000 */
[----:B------:R-:W-:Y:S01]  /*1460*/  @P0 FMUL.FTZ R18, R14, 0.5 ;  /* 0x3f0000000e120820 */ /* 0x000fe20000410000 */
[----:B------:R-:W-:Y:S02]  /*1470*/  @!P0 MOV R14, R0 ;  /* 0x00000000000e8202 */ /* 0x000fe40000000f00 */
[----:B------:R-:W-:-:S04]  /*1480*/  @P0 FADD.FTZ R17, -R16, -RZ ;  /* 0x800000ff10110221 */ /* 0x000fc80000010100 */
[----:B------:R-:W-:-:S04]  /*1490*/  @P0 FFMA R17, R16, R17, R15 ;  /* 0x0000001110110223 */ /* 0x000fc8000000000f */
[----:B------:R-:W-:-:S04]  /*14a0*/  @P0 FFMA R17, R17, R18, R16 ;  /* 0x0000001211110223 */ /* 0x000fc80000000010 */
[----:B------:R-:W-:-:S07]  /*14b0*/  @P0 FMUL.FTZ R14, R17, 2.3283064365386962891e-10 ;  /* 0x2f800000110e0820 */ /* 0x000fce0000410000 */
.L_x_43:
[----:B------:R-:W-:Y:S01]  /*14c0*/  HFMA2 R15, -RZ, RZ, 0, 0 ;  /* 0x00000000ff0f7431 */ /* 0x000fe200000001ff */
[----:B------:R-:W-:Y:S01]  /*14d0*/  MOV R0, R14 ;  /* 0x0000000e00007202 */ /* 0x000fe20000000f00 */
[----:B------:R-:W-:-:S04]  /*14e0*/  IMAD.MOV.U32 R14, RZ, RZ, R19 ;  /* 0x000000ffff0e7224 */ /* 0x000fc800078e0013 */
[----:B------:R-:W-:Y:S05]  /*14f0*/  RET.REL.NODEC R14 `(_Z6kernelP6SpherePh) ;  /* 0xffffffe80ec07950 */ /* 0x000fea0003c3ffff */
        .weak           $__internal_1_$__cuda_sm3x_div_rn_noftz_f32_slowpath
        .type           $__internal_1_$__cuda_sm3x_div_rn_noftz_f32_slowpath,@function
        .size           $__internal_1_$__cuda_sm3x_div_rn_noftz_f32_slowpath,(.L_x_57 - $__internal_1_$__cuda_sm3x_div_rn_noftz_f32_slowpath)
$__internal_1_$__cuda_sm3x_div_rn_noftz_f32_slowpath:
[----:B------:R-:W-:Y:S01]  /*1500*/  SHF.R.U32.HI R15, RZ, 0x17, R3 ;  /* 0x00000017ff0f7819 */ /* 0x000fe20000011603 */
[----:B------:R-:W-:Y:S01]  /*1510*/  BSSY.RECONVERGENT B2, `(.L_x_44) ;  /* 0x0000062000027945 */ /* 0x000fe20003800200 */
[----:B------:R-:W-:Y:S02]  /*1520*/  SHF.R.U32.HI R16, RZ, 0x17, R0 ;  /* 0x00000017ff107819 */ /* 0x000fe40000011600 */
[----:B------:R-:W-:Y:S02]  /*1530*/  LOP3.LUT R15, R15, 0xff, RZ, 0xc0, !PT ;  /* 0x000000ff0f0f7812 */ /* 0x000fe400078ec0ff */
[----:B------:R-:W-:Y:S02]  /*1540*/  LOP3.LUT R19, R16, 0xff, RZ, 0xc0, !PT ;  /* 0x000000ff10137812 */ /* 0x000fe400078ec0ff */
[----:B------:R-:W-:Y:S02]  /*1550*/  IADD3 R18, PT, PT, R15, -0x1, RZ ;  /* 0xffffffff0f127810 */ /* 0x000fe40007ffe0ff */
[----:B------:R-:W-:-:S02]  /*1560*/  IADD3 R17, PT, PT, R19, -0x1, RZ ;  /* 0xffffffff13117810 */ /* 0x000fc40007ffe0ff */
[----:B------:R-:W-:-:S04]  /*1570*/  ISETP.GT.U32.AND P0, PT, R18, 0xfd, PT ;  /* 0x000000fd1200780c */ /* 0x000fc80003f04070 */
[----:B------:R-:W-:-:S13]  /*1580*/  ISETP.GT.U32.OR P0, PT, R17, 0xfd, P0 ;  /* 0x000000fd1100780c */ /* 0x000fda0000704470 */
[----:B------:R-:W-:Y:S01]  /*1590*/  @!P0 MOV R16, RZ ;  /* 0x000000ff00108202 */ /* 0x000fe20000000f00 */
[----:B------:R-:W-:Y:S06]  /*15a0*/  @!P0 BRA `(.L_x_45) ;  /* 0x00000000005c8947 */ /* 0x000fec0003800000 */
[----:B------:R-:W-:Y:S02]  /*15b0*/  FSETP.GTU.FTZ.AND P0, PT, |R0|, +INF , PT ;  /* 0x7f8000000000780b */ /* 0x000fe40003f1c200 */
[----:B------:R-:W-:-:S04]  /*15c0*/  FSETP.GTU.FTZ.AND P1, PT, |R3|, +INF , PT ;  /* 0x7f8000000300780b */ /* 0x000fc80003f3c200 */
[----:B------:R-:W-:-:S13]  /*15d0*/  PLOP3.LUT P0, PT, P0, P1, PT, 0xf8, 0x8f ;  /* 0x00000000008f781c */ /* 0x000fda0000703f70 */
[----:B------:R-:W-:Y:S05]  /*15e0*/  @P0 BRA `(.L_x_46) ;  /* 0x00000004004c0947 */ /* 0x000fea0003800000 */
[----:B------:R-:W-:-:S13]  /*15f0*/  LOP3.LUT P0, RZ, R3, 0x7fffffff, R0, 0xc8, !PT ;  /* 0x7fffffff03ff7812 */ /* 0x000fda000780c800 */
[----:B------:R-:W-:Y:S05]  /*1600*/  @!P0 BRA `(.L_x_47) ;  /* 0x00000004003c8947 */ /* 0x000fea0003800000 */
[C---:B------:R-:W-:Y:S02]  /*1610*/  FSETP.NEU.FTZ.AND P2, PT, |R0|.reuse, +INF , PT ;  /* 0x7f8000000000780b */ /* 0x040fe40003f5d200 */
[----:B------:R-:W-:Y:S02]  /*1620*/  FSETP.NEU.FTZ.AND P1, PT, |R3|, +INF , PT ;  /* 0x7f8000000300780b */ /* 0x000fe40003f3d200 */
[----:B------:R-:W-:-:S11]  /*1630*/  FSETP.NEU.FTZ.AND P0, PT, |R0|, +INF , PT ;  /* 0x7f8000000000780b */ /* 0x000fd60003f1d200 */
[----:B------:R-:W-:Y:S05]  /*1640*/  @!P1 BRA !P2, `(.L_x_47) ;  /* 0x00000004002c9947 */ /* 0x000fea0005000000 */
[----:B------:R-:W-:-:S04]  /*1650*/  LOP3.LUT P2, RZ, R0, 0x7fffffff, RZ, 0xc0, !PT ;  /* 0x7fffffff00ff7812 */ /* 0x000fc8000784c0ff */
[----:B------:R-:W-:-:S13]  /*1660*/  PLOP3.LUT P1, PT, P1, P2, PT, 0x2f, 0xf2 ;  /* 0x0000000000f2781c */ /* 0x000fda0000f24577 */
[----:B------:R-:W-:Y:S05]  /*1670*/  @P1 BRA `(.L_x_48) ;  /* 0x0000000400181947 */ /* 0x000fea0003800000 */
[----:B------:R-:W-:-:S04]  /*1680*/  LOP3.LUT P1, RZ, R3, 0x7fffffff, RZ, 0xc0, !PT ;  /* 0x7fffffff03ff7812 */ /* 0x000fc8000782c0ff */
[----:B------:R-:W-:-:S13]  /*1690*/  PLOP3.LUT P0, PT, P0, P1, PT, 0x2f, 0xf2 ;  /* 0x0000000000f2781c */ /* 0x000fda0000702577 */
[----:B------:R-:W-:Y:S05]  /*16a0*/  @P0 BRA `(.L_x_49) ;  /* 0x0000000400000947 */ /* 0x000fea0003800000 */
[----:B------:R-:W-:Y:S02]  /*16b0*/  ISETP.GE.AND P0, PT, R17, RZ, PT ;  /* 0x000000ff1100720c */ /* 0x000fe40003f06270 */
[----:B------:R-:W-:-:S11]  /*16c0*/  ISETP.GE.AND P1, PT, R18, RZ, PT ;  /* 0x000000ff1200720c */ /* 0x000fd60003f26270 */
[----:B------:R-:W-:Y:S01]  /*16d0*/  @P0 MOV R16, RZ ;  /* 0x000000ff00100202 */ /* 0x000fe20000000f00 */
[----:B------:R-:W-:Y:S02]  /*16e0*/  @!P0 IMAD.MOV.U32 R16, RZ, RZ, -0x40 ;  /* 0xffffffc0ff108424 */ /* 0x000fe400078e00ff */
[----:B------:R-:W-:Y:S01]  /*16f0*/  @!P0 FFMA R0, R0, 1.84467440737095516160e+19, RZ ;  /* 0x5f80000000008823 */ /* 0x000fe200000000ff */
[----:B------:R-:W-:Y:S02]  /*1700*/  @!P1 FFMA R3, R3, 1.84467440737095516160e+19, RZ ;  /* 0x5f80000003039823 */ /* 0x000fe400000000ff */
[----:B------:R-:W-:-:S07]  /*1710*/  @!P1 IADD3 R16, PT, PT, R16, 0x40, RZ ;  /* 0x0000004010109810 */ /* 0x000fce0007ffe0ff */
.L_x_45:
[----:B------:R-:W-:Y:S01]  /*1720*/  LEA R18, R15, 0xc0800000, 0x17 ;  /* 0xc08000000f127811 */ /* 0x000fe200078eb8ff */
[----:B------:R-:W-:Y:S01]  /*1730*/  BSSY.RECONVERGENT B3, `(.L_x_50) ;  /* 0x0000036000037945 */ /* 0x000fe20003800200 */
[----:B------:R-:W-:Y:S02]  /*1740*/  IADD3 R19, PT, PT, R19, -0x7f, RZ ;  /* 0xffffff8113137810 */ /* 0x000fe40007ffe0ff */
[----:B------:R-:W-:-:S03]  /*1750*/  IADD3 R20, PT, PT, -R18, R3, RZ ;  /* 0x0000000312147210 */ /* 0x000fc60007ffe1ff */
[C---:B------:R-:W-:Y:S01]  /*1760*/  IMAD R0, R19.reuse, -0x800000, R0 ;  /* 0xff80000013007824 */ /* 0x040fe200078e0200 */
[----:B------:R-:W0:Y:S01]  /*1770*/  MUFU.RCP R3, R20 ;  /* 0x0000001400037308 */ /* 0x000e220000001000 */
[----:B------:R-:W-:Y:S01]  /*1780*/  FADD.FTZ R17, -R20, -RZ ;  /* 0x800000ff14117221 */ /* 0x000fe20000010100 */
[----:B------:R-:W-:-:S04]  /*1790*/  IADD3 R19, PT, PT, R19, 0x7f, -R15 ;  /* 0x0000007f13137810 */ /* 0x000fc80007ffe80f */
[----:B------:R-:W-:Y:S01]  /*17a0*/  IADD3 R19, PT, PT, R19, R16, RZ ;  /* 0x0000001013137210 */ /* 0x000fe20007ffe0ff */
[----:B0-----:R-:W-:-:S04]  /*17b0*/  FFMA R18, R3, R17, 1 ;  /* 0x3f80000003127423 */ /* 0x001fc80000000011 */
[----:B------:R-:W-:-:S04]  /*17c0*/  FFMA R3, R3, R18, R3 ;  /* 0x0000001203037223 */ /* 0x000fc80000000003 */
[----:B------:R-:W-:-:S04]  /*17d0*/  FFMA R18, R0, R3, RZ ;  /* 0x0000000300127223 */ /* 0x000fc800000000ff */
[----:B------:R-:W-:-:S04]  /*17e0*/  FFMA R21, R17, R18, R0 ;  /* 0x0000001211157223 */ /* 0x000fc80000000000 */
[----:B------:R-:W-:-:S04]  /*17f0*/  FFMA R18, R3, R21, R18 ;  /* 0x0000001503127223 */ /* 0x000fc80000000012 */
[----:B------:R-:W-:-:S04]  /*1800*/  FFMA R17, R17, R18, R0 ;  /* 0x0000001211117223 */ /* 0x000fc80000000000 */
[----:B------:R-:W-:-:S05]  /*1810*/  FFMA R0, R3, R17, R18 ;  /* 0x0000001103007223 */ /* 0x000fca0000000012 */
[----:B------:R-:W-:-:S04]  /*1820*/  SHF.R.U32.HI R15, RZ, 0x17, R0 ;  /* 0x00000017ff0f7819 */ /* 0x000fc80000011600 */
[----:B------:R-:W-:-:S04]  /*1830*/  LOP3.LUT R15, R15, 0xff, RZ, 0xc0, !PT ;  /* 0x000000ff0f0f7812 */ /* 0x000fc800078ec0ff */
[----:B------:R-:W-:-:S05]  /*1840*/  IADD3 R20, PT, PT, R15, R19, RZ ;  /* 0x000000130f147210 */ /* 0x000fca0007ffe0ff */
[----:B------:R-:W-:-:S05]  /*1850*/  VIADD R15, R20, 0xffffffff ;  /* 0xffffffff140f7836 */ /* 0x000fca0000000000 */
[----:B------:R-:W-:-:S13]  /*1860*/  ISETP.GE.U32.AND P0, PT, R15, 0xfe, PT ;  /* 0x000000fe0f00780c */ /* 0x000fda0003f06070 */
[----:B------:R-:W-:Y:S05]  /*1870*/  @!P0 BRA `(.L_x_51) ;  /* 0x0000000000808947 */ /* 0x000fea0003800000 */
[----:B------:R-:W-:-:S13]  /*1880*/  ISETP.GT.AND P0, PT, R20, 0xfe, PT ;  /* 0x000000fe1400780c */ /* 0x000fda0003f04270 */
[----:B------:R-:W-:Y:S05]  /*1890*/  @P0 BRA `(.L_x_52) ;  /* 0x00000000006c0947 */ /* 0x000fea0003800000 */
[----:B------:R-:W-:-:S13]  /*18a0*/  ISETP.GE.AND P0, PT, R20, 0x1, PT ;  /* 0x000000011400780c */ /* 0x000fda0003f06270 */
[----:B------:R-:W-:Y:S05]  /*18b0*/  @P0 BRA `(.L_x_53) ;  /* 0x0000000000740947 */ /* 0x000fea0003800000 */
[----:B------:R-:W-:Y:S02]  /*18c0*/  ISETP.GE.AND P0, PT, R20, -0x18, PT ;  /* 0xffffffe81400780c */ /* 0x000fe40003f06270 */
[----:B------:R-:W-:-:S11]  /*18d0*/  LOP3.LUT R0, R0, 0x80000000, RZ, 0xc0, !PT ;  /* 0x8000000000007812 */ /* 0x000fd600078ec0ff */
[----:B------:R-:W-:Y:S05]  /*18e0*/  @!P0 BRA `(.L_x_53) ;  /* 0x0000000000688947 */ /* 0x000fea0003800000 */
[-CC-:B------:R-:W-:Y:S01]  /*18f0*/  FFMA.RZ R15, R3, R17.reuse, R18.reuse ;  /* 0x00000011030f7223 */ /* 0x180fe2000000c012 */
[C---:B------:R-:W-:Y:S02]  /*1900*/  ISETP.NE.AND P2, PT, R20.reuse, RZ, PT ;  /* 0x000000ff1400720c */ /* 0x040fe40003f45270 */
[C---:B------:R-:W-:Y:S02]  /*1910*/  ISETP.NE.AND P1, PT, R20.reuse, RZ, PT ;  /* 0x000000ff1400720c */ /* 0x040fe40003f25270 */
[----:B------:R-:W-:Y:S01]  /*1920*/  LOP3.LUT R16, R15, 0x7fffff, RZ, 0xc0, !PT ;  /* 0x007fffff0f107812 */ /* 0x000fe200078ec0ff */
[CCC-:B------:R-:W-:Y:S01]  /*1930*/  FFMA.RP R15, R3.reuse, R17.reuse, R18.reuse ;  /* 0x00000011030f7223 */ /* 0x1c0fe20000008012 */
[----:B------:R-:W-:Y:S01]  /*1940*/  FFMA.RM R18, R3, R17, R18 ;  /* 0x0000001103127223 */ /* 0x000fe20000004012 */
[----:B------:R-:W-:Y:S02]  /*1950*/  IADD3 R3, PT, PT, R20, 0x20, RZ ;  /* 0x0000002014037810 */ /* 0x000fe40007ffe0ff */
[----:B------:R-:W-:-:S02]  /*1960*/  LOP3.LUT R16, R16, 0x800000, RZ, 0xfc, !PT ;  /* 0x0080000010107812 */ /* 0x000fc400078efcff */
[----:B------:R-:W-:Y:S02]  /*1970*/  IADD3 R17, PT, PT, -R20, RZ, RZ ;  /* 0x000000ff14117210 */ /* 0x000fe40007ffe1ff */
[----:B------:R-:W-:Y:S02]  /*1980*/  SHF.L.U32 R3, R16, R3, RZ ;  /* 0x0000000310037219 */ /* 0x000fe400000006ff */
[----:B------:R-:W-:Y:S02]  /*1990*/  FSETP.NEU.FTZ.AND P0, PT, R15, R18, PT ;  /* 0x000000120f00720b */ /* 0x000fe40003f1d000 */
[----:B------:R-:W-:Y:S02]  /*19a0*/  SEL R15, R17, RZ, P2 ;  /* 0x000000ff110f7207 */ /* 0x000fe40001000000 */
[----:B------:R-:W-:Y:S02]  /*19b0*/  ISETP.NE.AND P1, PT, R3, RZ, P1 ;  /* 0x000000ff0300720c */ /* 0x000fe40000f25270 */
[----:B------:R-:W-:-:S02]  /*19c0*/  SHF.R.U32.HI R15, RZ, R15, R16 ;  /* 0x0000000fff0f7219 */ /* 0x000fc40000011610 */
[----:B------:R-:W-:Y:S02]  /*19d0*/  PLOP3.LUT P0, PT, P0, P1, PT, 0xf8, 0x8f ;  /* 0x00000000008f781c */ /* 0x000fe40000703f70 */
[----:B------:R-:W-:Y:S02]  /*19e0*/  SHF.R.U32.HI R16, RZ, 0x1, R15 ;  /* 0x00000001ff107819 */ /* 0x000fe4000001160f */
[----:B------:R-:W-:-:S04]  /*19f0*/  SEL R3, RZ, 0x1, !P0 ;  /* 0x00000001ff037807 */ /* 0x000fc80004000000 */
[----:B------:R-:W-:-:S04]  /*1a00*/  LOP3.LUT R18, R3, 0x1, R16, 0xf8, !PT ;  /* 0x0000000103127812 */ /* 0x000fc800078ef810 */
[----:B------:R-:W-:-:S04]  /*1a10*/  LOP3.LUT R15, R18, R15, RZ, 0xc0, !PT ;  /* 0x0000000f120f7212 */ /* 0x000fc800078ec0ff */
[----:B------:R-:W-:-:S04]  /*1a20*/  IADD3 R15, PT, PT, R16, R15, RZ ;  /* 0x0000000f100f7210 */ /* 0x000fc80007ffe0ff */
[----:B------:R-:W-:Y:S01]  /*1a30*/  LOP3.LUT R0, R15, R0, RZ, 0xfc, !PT ;  /* 0x000000000f007212 */ /* 0x000fe200078efcff */
[----:B------:R-:W-:Y:S06]  /*1a40*/  BRA `(.L_x_53) ;  /* 0x0000000000107947 */ /* 0x000fec0003800000 */
.L_x_52:
[----:B------:R-:W-:-:S04]  /*1a50*/  LOP3.LUT R0, R0, 0x80000000, RZ, 0xc0, !PT ;  /* 0x8000000000007812 */ /* 0x000fc800078ec0ff */
[----:B------:R-:W-:Y:S01]  /*1a60*/  LOP3.LUT R0, R0, 0x7f800000, RZ, 0xfc, !PT ;  /* 0x7f80000000007812 */ /* 0x000fe200078efcff */
[----:B------:R-:W-:Y:S06]  /*1a70*/  BRA `(.L_x_53) ;  /* 0x0000000000047947 */ /* 0x000fec0003800000 */
.L_x_51:
[----:B------:R-:W-:-:S07]  /*1a80*/  LEA R0, R19, R0, 0x17 ;  /* 0x0000000013007211 */ /* 0x000fce00078eb8ff */
.L_x_53:
[----:B------:R-:W-:Y:S05]  /*1a90*/  BSYNC.RECONVERGENT B3 ;  /* 0x0000000000037941 */ /* 0x000fea0003800200 */
.L_x_50:
[----:B------:R-:W-:Y:S05]  /*1aa0*/  BRA `(.L_x_54) ;  /* 0x0000000000207947 */ /* 0x000fea0003800000 */
.L_x_49:
[----:B------:R-:W-:-:S04]  /*1ab0*/  LOP3.LUT R0, R3, 0x80000000, R0, 0x48, !PT ;  /* 0x8000000003007812 */ /* 0x000fc800078e4800 */
[----:B------:R-:W-:Y:S01]  /*1ac0*/  LOP3.LUT R0, R0, 0x7f800000, RZ, 0xfc, !PT ;  /* 0x7f80000000007812 */ /* 0x000fe200078efcff */
[----:B------:R-:W-:Y:S06]  /*1ad0*/  BRA `(.L_x_54) ;  /* 0x0000000000147947 */ /* 0x000fec0003800000 */
.L_x_48:
[----:B------:R-:W-:Y:S01]  /*1ae0*/  LOP3.LUT R0, R3, 0x80000000, R0, 0x48, !PT ;  /* 0x8000000003007812 */ /* 0x000fe200078e4800 */
[----:B------:R-:W-:Y:S06]  /*1af0*/  BRA `(.L_x_54) ;  /* 0x00000000000c7947 */ /* 0x000fec0003800000 */
.L_x_47:
[----:B------:R-:W0:Y:S01]  /*1b00*/  MUFU.RSQ R0, -QNAN ;  /* 0xffc0000000007908 */ /* 0x000e220000001400 */
[----:B------:R-:W-:Y:S05]  /*1b10*/  BRA `(.L_x_54) ;  /* 0x0000000000047947 */ /* 0x000fea0003800000 */
.L_x_46:
[----:B------:R-:W-:-:S07]  /*1b20*/  FADD.FTZ R0, R0, R3 ;  /* 0x0000000300007221 */ /* 0x000fce0000010000 */
.L_x_54:
[----:B------:R-:W-:Y:S05]  /*1b30*/  BSYNC.RECONVERGENT B2 ;  /* 0x0000000000027941 */ /* 0x000fea0003800200 */
.L_x_44:
[----:B------:R-:W-:-:S04]  /*1b40*/  HFMA2 R15, -RZ, RZ, 0, 0 ;  /* 0x00000000ff0f7431 */ /* 0x000fc800000001ff */
[----:B0-----:R-:W-:Y:S05]  /*1b50*/  RET.REL.NODEC R14 `(_Z6kernelP6SpherePh) ;  /* 0xffffffe40e287950 */ /* 0x001fea0003c3ffff */
.L_x_55:
[----:B------:R-:W-:-:S00]  /*1b60*/  BRA `(.L_x_55) ;  /* 0xfffffffc00fc7947 */ /* 0x000fc0000383ffff */
[----:B------:R-:W-:-:S00]  /*1b70*/  NOP ;  /* 0x0000000000007918 */ /* 0x000fc00000000000 */
        /* <DEDUP_REMOVED lines=8> */
.L_x_57:


//--------------------- .nv.shared.reserved.0     --------------------------
	.section	.nv.shared.reserved.0,"aw",@nobits
	.weak		__nv_reservedSMEM_offset_0_alias
	.size		__nv_reservedSMEM_offset_0_alias, 0, 64
	.other		__nv_reservedSMEM_offset_0_alias,@"STO_CUDA_RESERVED_SHARED STV_DEFAULT"
__nv_reservedSMEM_offset_0_alias:
	.zero		0
	.zero		64


//--------------------- .nv.constant0._Z6kernelP6SpherePh --------------------------
	.section	.nv.constant0._Z6kernelP6SpherePh,"a",@progbits
	.sectionflags	@""
	.align	4
.nv.constant0._Z6kernelP6SpherePh:
	.zero		912


//--------------------- SYMBOLS --------------------------

	.type		.nv.reservedSmem.offset0,@object
	.size		.nv.reservedSmem.offset0,0x4
